	.headerflags	@"EF_CUDA_TEXMODE_UNIFIED EF_CUDA_64BIT_ADDRESS EF_CUDA_ACCELERATORS EF_CUDA_SM90 EF_CUDA_VIRTUAL_SM(EF_CUDA_SM90)"
	.elftype	@"ET_EXEC"


//--------------------- .nv.info                  --------------------------
	.section	.nv.info,"",@"SHT_CUDA_INFO"
	.align	4


	//----- nvinfo : EIATTR_REGCOUNT
	.align		4
        /*0000*/ 	.byte	0x04, 0x2f
        /*0002*/ 	.short	(.L_1 - .L_0)
	.align		4
.L_0:
        /*0004*/ 	.word	index@(triton_poi_fused_cat_7)
        /*0008*/ 	.word	0x00000016


	//----- nvinfo : EIATTR_MIN_STACK_SIZE
	.align		4
.L_1:
        /*000c*/ 	.byte	0x04, 0x12
        /*000e*/ 	.short	(.L_3 - .L_2)
	.align		4
.L_2:
        /*0010*/ 	.word	index@(triton_poi_fused_cat_7)
        /*0014*/ 	.word	0x00000000


	//----- nvinfo : EIATTR_FRAME_SIZE
	.align		4
.L_3:
        /*0018*/ 	.byte	0x04, 0x11
        /*001a*/ 	.short	(.L_5 - .L_4)
	.align		4
.L_4:
        /*001c*/ 	.word	index@(triton_poi_fused_cat_7)
        /*0020*/ 	.word	0x00000000


	//----- nvinfo : EIATTR_MIN_STACK_SIZE
	.align		4
.L_5:
        /*0024*/ 	.byte	0x04, 0x12
        /*0026*/ 	.short	(.L_7 - .L_6)
	.align		4
.L_6:
        /*0028*/ 	.word	index@(triton_poi_fused_cat_7)
        /*002c*/ 	.word	0x00000000
.L_7:


//--------------------- .nv.info.triton_poi_fused_cat_7 --------------------------
	.section	.nv.info.triton_poi_fused_cat_7,"",@"SHT_CUDA_INFO"
	.sectionflags	@""
	.align	4


	//----- nvinfo : EIATTR_CUDA_API_VERSION
	.align		4
        /*0000*/ 	.byte	0x04, 0x37
        /*0002*/ 	.short	(.L_9 - .L_8)
.L_8:
        /*0004*/ 	.word	0x0000007c


	//----- nvinfo : EIATTR_KPARAM_INFO
	.align		4
.L_9:
        /*0008*/ 	.byte	0x04, 0x17
        /*000a*/ 	.short	(.L_11 - .L_10)
.L_10:
        /*000c*/ 	.word	0x00000000
        /*0010*/ 	.short	0x0006
        /*0012*/ 	.short	0x0030
        /*0014*/ 	.byte	0x00, 0xf0, 0x11, 0x00


	//----- nvinfo : EIATTR_KPARAM_INFO
	.align		4
.L_11:
        /*0018*/ 	.byte	0x04, 0x17
        /*001a*/ 	.short	(.L_13 - .L_12)
.L_12:
        /*001c*/ 	.word	0x00000000
        /*0020*/ 	.short	0x0005
        /*0022*/ 	.short	0x0028
        /*0024*/ 	.byte	0x00, 0xf4, 0x21, 0x00


	//----- nvinfo : EIATTR_KPARAM_INFO
	.align		4
.L_13:
        /*0028*/ 	.byte	0x04, 0x17
        /*002a*/ 	.short	(.L_15 - .L_14)
.L_14:
        /*002c*/ 	.word	0x00000000
        /*0030*/ 	.short	0x0004
        /*0032*/ 	.short	0x0020
        /*0034*/ 	.byte	0x00, 0xf4, 0x21, 0x00


	//----- nvinfo : EIATTR_KPARAM_INFO
	.align		4
.L_15:
        /*0038*/ 	.byte	0x04, 0x17
        /*003a*/ 	.short	(.L_17 - .L_16)
.L_16:
        /*003c*/ 	.word	0x00000000
        /*0040*/ 	.short	0x0003
        /*0042*/ 	.short	0x0018
        /*0044*/ 	.byte	0x00, 0xf4, 0x21, 0x00


	//----- nvinfo : EIATTR_KPARAM_INFO
	.align		4
.L_17:
        /*0048*/ 	.byte	0x04, 0x17
        /*004a*/ 	.short	(.L_19 - .L_18)
.L_18:
        /*004c*/ 	.word	0x00000000
        /*0050*/ 	.short	0x0002
        /*0052*/ 	.short	0x0010
        /*0054*/ 	.byte	0x00, 0xf4, 0x21, 0x00


	//----- nvinfo : EIATTR_KPARAM_INFO
	.align		4
.L_19:
        /*0058*/ 	.byte	0x04, 0x17
        /*005a*/ 	.short	(.L_21 - .L_20)
.L_20:
        /*005c*/ 	.word	0x00000000
        /*0060*/ 	.short	0x0001
        /*0062*/ 	.short	0x0008
        /*0064*/ 	.byte	0x00, 0xf4, 0x21, 0x00


	//----- nvinfo : EIATTR_KPARAM_INFO
	.align		4
.L_21:
        /*0068*/ 	.byte	0x04, 0x17
        /*006a*/ 	.short	(.L_23 - .L_22)
.L_22:
        /*006c*/ 	.word	0x00000000
        /*0070*/ 	.short	0x0000
        /*0072*/ 	.short	0x0000
        /*0074*/ 	.byte	0x00, 0xf4, 0x21, 0x00


	//----- nvinfo : EIATTR_SPARSE_MMA_MASK
	.align		4
.L_23:
        /*0078*/ 	.byte	0x03, 0x50
        /*007a*/ 	.short	0x0000


	//----- nvinfo : EIATTR_MAXREG_COUNT
	.align		4
        /*007c*/ 	.byte	0x03, 0x1b
        /*007e*/ 	.short	0x00ff


	//----- nvinfo : EIATTR_EXIT_INSTR_OFFSETS
	.align		4
        /*0080*/ 	.byte	0x04, 0x1c
        /*0082*/ 	.short	(.L_25 - .L_24)


	//   ....[0]....
.L_24:
        /*0084*/ 	.word	0x000003b0


	//   ....[1]....
        /*0088*/ 	.word	0x000003d0


	//----- nvinfo : EIATTR_REQNTID
	.align		4
.L_25:
        /*008c*/ 	.byte	0x04, 0x10
        /*008e*/ 	.short	(.L_27 - .L_26)
.L_26:
        /*0090*/ 	.word	0x00000080
        /*0094*/ 	.word	0x00000001
        /*0098*/ 	.word	0x00000001


	//----- nvinfo : EIATTR_CBANK_PARAM_SIZE
	.align		4
.L_27:
        /*009c*/ 	.byte	0x03, 0x19
        /*009e*/ 	.short	0x0034


	//----- nvinfo : EIATTR_PARAM_CBANK
	.align		4
        /*00a0*/ 	.byte	0x04, 0x0a
        /*00a2*/ 	.short	(.L_29 - .L_28)
	.align		4
.L_28:
        /*00a4*/ 	.word	index@(.nv.constant0.triton_poi_fused_cat_7)
        /*00a8*/ 	.short	0x0210
        /*00aa*/ 	.short	0x0034


	//----- nvinfo : EIATTR_SW_WAR
	.align		4
.L_29:
        /*00ac*/ 	.byte	0x04, 0x36
        /*00ae*/ 	.short	(.L_31 - .L_30)
.L_30:
        /*00b0*/ 	.word	0x00000008
.L_31:


//--------------------- .nv.callgraph             --------------------------
	.section	.nv.callgraph,"",@"SHT_CUDA_CALLGRAPH"
	.align	4
	.sectionentsize	8
	.align		4
        /*0000*/ 	.word	0x00000000
	.align		4
        /*0004*/ 	.word	0xffffffff
	.align		4
        /*0008*/ 	.word	0x00000000
	.align		4
        /*000c*/ 	.word	0xfffffffe
	.align		4
        /*0010*/ 	.word	0x00000000
	.align		4
        /*0014*/ 	.word	0xfffffffd
	.align		4
        /*0018*/ 	.word	0x00000000
	.align		4
        /*001c*/ 	.word	0xfffffffc


//--------------------- .text.triton_poi_fused_cat_7 --------------------------
	.section	.text.triton_poi_fused_cat_7,"ax",@progbits
	.align	128
        .global         triton_poi_fused_cat_7
        .type           triton_poi_fused_cat_7,@function
        .size           triton_poi_fused_cat_7,(.L_x_1 - triton_poi_fused_cat_7)
        .other          triton_poi_fused_cat_7,@"STO_CUDA_ENTRY STV_DEFAULT"
triton_poi_fused_cat_7:
.text.triton_poi_fused_cat_7:
[----:B------:R-:W0:Y:S02]  /*0000*/  LDC R1, c[0x0][0x28] ;  /* 0x00000a00ff017b82 */ /* 0x000e240000000800 */
[----:B------:R-:W1:Y:S01]  /*0010*/  S2R R0, SR_TID.X ;  /* 0x0000000000007919 */ /* 0x000e620000002100 */
[----:B------:R-:W2:Y:S01]  /*0020*/  LDC.64 R4, c[0x0][0x220] ;  /* 0x00008800ff047b82 */ /* 0x000ea20000000a00 */
[----:B------:R-:W-:Y:S01]  /*0030*/  ULDC.64 UR4, c[0x0][0x208] ;  /* 0x0000820000047ab9 */ /* 0x000fe20000000a00 */
[----:B------:R-:W-:Y:S01]  /*0040*/  ULDC.64 UR6, c[0x0][0x210] ;  /* 0x0000840000067ab9 */ /* 0x000fe20000000a00 */
[----:B------:R-:W3:Y:S05]  /*0050*/  S2R R3, SR_CTAID.X ;  /* 0x0000000000037919 */ /* 0x000eea0000002500 */
[----:B------:R-:W4:Y:S08]  /*0060*/  LDC.64 R10, c[0x0][0x230] ;  /* 0x00008c00ff0a7b82 */ /* 0x000f300000000a00 */
[----:B------:R-:W5:Y:S01]  /*0070*/  LDC.64 R8, c[0x0][0x228] ;  /* 0x00008a00ff087b82 */ /* 0x000f620000000a00 */
[----:B-1----:R-:W-:-:S05]  /*0080*/  LOP3.LUT R0, R0, 0x7f, RZ, 0xc0, !PT ;  /* 0x0000007f00007812 */ /* 0x002fca00078ec0ff */
[----:B---3--:R-:W-:Y:S01]  /*0090*/  IMAD R0, R3, 0x80, R0 ;  /* 0x0000008003007824 */ /* 0x008fe200078e0200 */
[----:B-----5:R-:W3:Y:S04]  /*00a0*/  LDG.E R8, desc[UR4][R8.64] ;  /* 0x0000000408087981 */ /* 0x020ee8000c1e1900 */
[----:B------:R-:W-:Y:S02]  /*00b0*/  SHF.R.S32.HI R3, RZ, 0x1f, R0 ;  /* 0x0000001fff037819 */ /* 0x000fe40000011400 */
[----:B------:R-:W-:Y:S02]  /*00c0*/  ISETP.GE.AND P0, PT, R0, 0x200, PT ;  /* 0x000002000000780c */ /* 0x000fe40003f06270 */
[CC--:B------:R-:W-:Y:S02]  /*00d0*/  LEA.HI R13, R3.reuse, R0.reuse, RZ, 0x4 ;  /* 0x00000000030d7211 */ /* 0x0c0fe400078f20ff */
[----:B------:R-:W-:-:S02]  /*00e0*/  LEA.HI R15, R3, R0, RZ, 0x7 ;  /* 0x00000000030f7211 */ /* 0x000fc400078f38ff */
[----:B------:R-:W-:Y:S02]  /*00f0*/  SHF.R.S32.HI R2, RZ, 0x4, R13 ;  /* 0x00000004ff027819 */ /* 0x000fe4000001140d */
[----:B------:R-:W-:Y:S02]  /*0100*/  SHF.R.S32.HI R17, RZ, 0x7, R15 ;  /* 0x00000007ff117819 */ /* 0x000fe4000001140f */
[----:B------:R-:W-:Y:S02]  /*0110*/  LEA.HI R6, R2, R2, RZ, 0x3 ;  /* 0x0000000202067211 */ /* 0x000fe400078f18ff */
[----:B------:R-:W-:Y:S01]  /*0120*/  LOP3.LUT R13, R13, 0xfffffff0, RZ, 0xc0, !PT ;  /* 0xfffffff00d0d7812 */ /* 0x000fe200078ec0ff */
[----:B------:R-:W-:Y:S01]  /*0130*/  IMAD.SHL.U32 R16, R17, 0x40, RZ ;  /* 0x0000004011107824 */ /* 0x000fe200078e00ff */
[----:B------:R-:W-:Y:S02]  /*0140*/  LOP3.LUT R7, R6, 0xfffffff8, RZ, 0xc0, !PT ;  /* 0xfffffff806077812 */ /* 0x000fe400078ec0ff */
[----:B------:R-:W-:Y:S01]  /*0150*/  LOP3.LUT R19, R15, 0xffffff80, RZ, 0xc0, !PT ;  /* 0xffffff800f137812 */ /* 0x000fe200078ec0ff */
[----:B------:R-:W-:Y:S01]  /*0160*/  IMAD.IADD R15, R0, 0x1, -R13 ;  /* 0x00000001000f7824 */ /* 0x000fe200078e0a0d */
[----:B------:R-:W-:Y:S01]  /*0170*/  CS2R R12, SRZ ;  /* 0x00000000000c7805 */ /* 0x000fe2000001ff00 */
[----:B------:R-:W-:Y:S01]  /*0180*/  IMAD.IADD R14, R2, 0x1, -R7 ;  /* 0x00000001020e7824 */ /* 0x000fe200078e0a07 */
[----:B------:R-:W-:Y:S01]  /*0190*/  IADD3 R19, R16, R0, -R19 ;  /* 0x0000000010137210 */ /* 0x000fe20007ffe813 */
[----:B------:R-:W1:Y:S02]  /*01a0*/  LDC.64 R2, c[0x0][0x210] ;  /* 0x00008400ff027b82 */ /* 0x000e640000000a00 */
[----:B------:R-:W-:Y:S01]  /*01b0*/  IMAD R7, R17, 0x4, R14 ;  /* 0x0000000411077824 */ /* 0x000fe200078e020e */
[----:B------:R-:W-:-:S02]  /*01c0*/  ISETP.GE.AND P2, PT, R14, 0x4, PT ;  /* 0x000000040e00780c */ /* 0x000fc40003f46270 */
[----:B------:R-:W-:Y:S01]  /*01d0*/  ISETP.GT.AND P1, PT, R14, 0x3, !P0 ;  /* 0x000000030e00780c */ /* 0x000fe20004724270 */
[C---:B--2---:R-:W-:Y:S01]  /*01e0*/  IMAD.WIDE R4, R7.reuse, 0x4, R4 ;  /* 0x0000000407047825 */ /* 0x044fe200078e0204 */
[----:B------:R-:W-:Y:S02]  /*01f0*/  ISETP.LT.AND P3, PT, R0, 0x200, !P2 ;  /* 0x000002000000780c */ /* 0x000fe40005761270 */
[----:B------:R-:W-:Y:S01]  /*0200*/  SHF.R.S32.HI R17, RZ, 0x1f, R16 ;  /* 0x0000001fff117819 */ /* 0x000fe20000011410 */
[----:B----4-:R-:W-:Y:S02]  /*0210*/  IMAD.WIDE R10, R7, 0x4, R10 ;  /* 0x00000004070a7825 */ /* 0x010fe400078e020a */
[----:B------:R-:W2:Y:S02]  /*0220*/  LDC.64 R6, c[0x0][0x218] ;  /* 0x00008600ff067b82 */ /* 0x000ea40000000a00 */
[----:B------:R-:W-:-:S05]  /*0230*/  IMAD.SHL.U32 R14, R14, 0x10, RZ ;  /* 0x000000100e0e7824 */ /* 0x000fca00078e00ff */
[----:B------:R-:W-:Y:S01]  /*0240*/  IADD3 R18, P4, P5, R14, R15, R16 ;  /* 0x0000000f0e127210 */ /* 0x000fe20007d9e010 */
[----:B------:R4:W5:Y:S01]  /*0250*/  @P3 LDG.E.EL R13, desc[UR4][R10.64] ;  /* 0x000000040a0d3981 */ /* 0x000962000c2e1900 */
[----:B------:R-:W-:Y:S02]  /*0260*/  SHF.R.S32.HI R15, RZ, 0x1f, R15 ;  /* 0x0000001fff0f7819 */ /* 0x000fe4000001140f */
[----:B------:R-:W-:Y:S01]  /*0270*/  SHF.R.S32.HI R14, RZ, 0x1f, R14 ;  /* 0x0000001fff0e7819 */ /* 0x000fe2000001140e */
[----:B------:R-:W-:Y:S01]  /*0280*/  IMAD.MOV.U32 R16, RZ, RZ, RZ ;  /* 0x000000ffff107224 */ /* 0x000fe200078e00ff */
[----:B------:R-:W3:Y:S01]  /*0290*/  @P3 LDG.E.EL R12, desc[UR4][R4.64] ;  /* 0x00000004040c3981 */ /* 0x000ee2000c2e1900 */
[----:B-1----:R-:W-:Y:S01]  /*02a0*/  IMAD.WIDE R2, R19, 0x4, R2 ;  /* 0x0000000413027825 */ /* 0x002fe200078e0202 */
[----:B------:R-:W-:Y:S02]  /*02b0*/  IADD3.X R15, R14, R15, R17, P4, P5 ;  /* 0x0000000f0e0f7210 */ /* 0x000fe400027ea411 */
[C---:B------:R-:W-:Y:S01]  /*02c0*/  LEA R14, P4, R18.reuse, UR6, 0x2 ;  /* 0x00000006120e7c11 */ /* 0x040fe2000f8810ff */
[----:B------:R-:W-:Y:S01]  /*02d0*/  IMAD.MOV.U32 R17, RZ, RZ, RZ ;  /* 0x000000ffff117224 */ /* 0x000fe200078e00ff */
[----:B------:R1:W3:Y:S01]  /*02e0*/  @P3 LDG.E R16, desc[UR4][R2.64] ;  /* 0x0000000402103981 */ /* 0x0002e2000c1e1900 */
[----:B----4-:R-:W1:Y:S01]  /*02f0*/  LDC.64 R10, c[0x0][0x238] ;  /* 0x00008e00ff0a7b82 */ /* 0x010e620000000a00 */
[----:B------:R-:W-:-:S02]  /*0300*/  LEA.HI.X R15, R18, UR7, R15, 0x2, P4 ;  /* 0x00000007120f7c11 */ /* 0x000fc4000a0f140f */
[----:B--2---:R-:W2:Y:S04]  /*0310*/  LDG.E R6, desc[UR4][R6.64] ;  /* 0x0000000406067981 */ /* 0x004ea8000c1e1900 */
[----:B------:R-:W4:Y:S01]  /*0320*/  @P1 LDG.E R17, desc[UR4][R14.64+-0x100] ;  /* 0xffff00040e111981 */ /* 0x000f22000c1e1900 */
[----:B-1----:R-:W-:Y:S01]  /*0330*/  IMAD.WIDE R2, R0, 0x4, R10 ;  /* 0x0000000400027825 */ /* 0x002fe200078e020a */
[----:B-----5:R-:W-:Y:S02]  /*0340*/  SEL R13, R13, RZ, P3 ;  /* 0x000000ff0d0d7207 */ /* 0x020fe40001800000 */
[----:B---3--:R-:W-:-:S03]  /*0350*/  SEL R12, R12, RZ, P3 ;  /* 0x000000ff0c0c7207 */ /* 0x008fc60001800000 */
[----:B------:R-:W-:Y:S01]  /*0360*/  FMUL R13, R8, R13 ;  /* 0x0000000d080d7220 */ /* 0x000fe20000400000 */
[----:B------:R-:W-:-:S03]  /*0370*/  SEL R16, R16, RZ, P3 ;  /* 0x000000ff10107207 */ /* 0x000fc60001800000 */
[----:B--2---:R-:W-:-:S04]  /*0380*/  FFMA R13, R6, R12, R13 ;  /* 0x0000000c060d7223 */ /* 0x004fc8000000000d */
[----:B------:R-:W-:Y:S01]  /*0390*/  FMUL R13, R16, R13 ;  /* 0x0000000d100d7220 */ /* 0x000fe20000400000 */
[----:B----4-:R-:W-:Y:S01]  /*03a0*/  @P2 SEL R13, R17, RZ, P1 ;  /* 0x000000ff110d2207 */ /* 0x010fe20000800000 */
[----:B------:R-:W-:Y:S06]  /*03b0*/  @P0 EXIT ;  /* 0x000000000000094d */ /* 0x000fec0003800000 */
[----:B------:R-:W-:Y:S01]  /*03c0*/  STG.E desc[UR4][R2.64], R13 ;  /* 0x0000000d02007986 */ /* 0x000fe2000c101904 */
[----:B------:R-:W-:Y:S05]  /*03d0*/  EXIT ;  /* 0x000000000000794d */ /* 0x000fea0003800000 */
.L_x_0:
[----:B------:R-:W-:-:S00]  /*03e0*/  BRA `(.L_x_0) ;  /* 0xfffffffc00fc7947 */ /* 0x000fc0000383ffff */
[----:B------:R-:W-:-:S00]  /*03f0*/  NOP ;  /* 0x0000000000007918 */ /* 0x000fc00000000000 */
        /* <DEDUP_REMOVED lines=8> */
.L_x_1:


//--------------------- .nv.constant0.triton_poi_fused_cat_7 --------------------------
	.section	.nv.constant0.triton_poi_fused_cat_7,"a",@progbits
	.sectionflags	@""
	.align	4
.nv.constant0.triton_poi_fused_cat_7:
	.zero		580
